//
// Generated by NVIDIA NVVM Compiler
//
// Compiler Build ID: CL-36424714
// Cuda compilation tools, release 13.0, V13.0.88
// Based on NVVM 20.0.0
//

.version 9.0
.target sm_100
.address_size 64

	// .globl	_Z12GuassianFuncPfii
// _ZZ12GuassianFuncPfiiE8constant has been demoted
// _ZZ12GuassianBlurPhS_PfiiiE6radius has been demoted

.visible .entry _Z12GuassianFuncPfii(
	.param .u64 .ptr .align 1 _Z12GuassianFuncPfii_param_0,
	.param .u32 _Z12GuassianFuncPfii_param_1,
	.param .u32 _Z12GuassianFuncPfii_param_2
)
{
	.reg .b32 	%r<18>;
	.reg .b32 	%f<18>;
	.reg .b64 	%rd<5>;
	.reg .b64 	%fd<5>;
	// demoted variable
	.shared .align 4 .f32 _ZZ12GuassianFuncPfiiE8constant;
	ld.param.u64 	%rd1, [_Z12GuassianFuncPfii_param_0];
	ld.param.u32 	%r1, [_Z12GuassianFuncPfii_param_1];
	ld.param.u32 	%r2, [_Z12GuassianFuncPfii_param_2];
	cvta.to.global.u64 	%rd2, %rd1;
	mul.lo.s32 	%r3, %r1, %r1;
	shl.b32 	%r4, %r3, 1;
	cvt.rn.f32.s32 	%f1, %r4;
	st.shared.f32 	[_ZZ12GuassianFuncPfiiE8constant], %f1;
	bar.sync 	0;
	mov.u32 	%r5, %tid.x;
	sub.s32 	%r6, %r5, %r2;
	mov.u32 	%r7, %tid.y;
	sub.s32 	%r8, %r7, %r2;
	mul.lo.s32 	%r9, %r8, %r8;
	mad.lo.s32 	%r10, %r6, %r6, %r9;
	neg.s32 	%r11, %r10;
	cvt.rn.f32.s32 	%f2, %r11;
	ld.shared.f32 	%f3, [_ZZ12GuassianFuncPfiiE8constant];
	div.rn.f32 	%f4, %f2, %f3;
	fma.rn.f32 	%f5, %f4, 0f3BBB989D, 0f3F000000;
	cvt.sat.f32.f32 	%f6, %f5;
	mov.f32 	%f7, 0f4B400001;
	mov.f32 	%f8, 0f437C0000;
	fma.rm.f32 	%f9, %f6, %f8, %f7;
	add.f32 	%f10, %f9, 0fCB40007F;
	neg.f32 	%f11, %f10;
	fma.rn.f32 	%f12, %f4, 0f3FB8AA3B, %f11;
	fma.rn.f32 	%f13, %f4, 0f32A57060, %f12;
	mov.b32 	%r12, %f9;
	shl.b32 	%r13, %r12, 23;
	mov.b32 	%f14, %r13;
	ex2.approx.ftz.f32 	%f15, %f13;
	mul.f32 	%f16, %f15, %f14;
	cvt.f64.f32 	%fd1, %f16;
	cvt.f64.f32 	%fd2, %f3;
	mul.f64 	%fd3, %fd2, 0d40091EB851EB851F;
	div.rn.f64 	%fd4, %fd1, %fd3;
	cvt.rn.f32.f64 	%f17, %fd4;
	mul.lo.s32 	%r14, %r2, %r5;
	shl.b32 	%r15, %r14, 1;
	add.s32 	%r16, %r15, %r5;
	add.s32 	%r17, %r16, %r7;
	mul.wide.u32 	%rd3, %r17, 4;
	add.s64 	%rd4, %rd2, %rd3;
	st.global.f32 	[%rd4], %f17;
	bar.sync 	0;
	ret;

}
	// .globl	_Z12GuassianBlurPhS_Pfiii
.visible .entry _Z12GuassianBlurPhS_Pfiii(
	.param .u64 .ptr .align 1 _Z12GuassianBlurPhS_Pfiii_param_0,
	.param .u64 .ptr .align 1 _Z12GuassianBlurPhS_Pfiii_param_1,
	.param .u64 .ptr .align 1 _Z12GuassianBlurPhS_Pfiii_param_2,
	.param .u32 _Z12GuassianBlurPhS_Pfiii_param_3,
	.param .u32 _Z12GuassianBlurPhS_Pfiii_param_4,
	.param .u32 _Z12GuassianBlurPhS_Pfiii_param_5
)
{
	.reg .pred 	%p<8>;
	.reg .b16 	%rs<3>;
	.reg .b32 	%r<28>;
	.reg .b32 	%f<5>;
	.reg .b64 	%rd<13>;
	// demoted variable
	.shared .align 4 .u32 _ZZ12GuassianBlurPhS_PfiiiE6radius;
	ld.param.u64 	%rd1, [_Z12GuassianBlurPhS_Pfiii_param_0];
	ld.param.u64 	%rd2, [_Z12GuassianBlurPhS_Pfiii_param_1];
	ld.param.u64 	%rd3, [_Z12GuassianBlurPhS_Pfiii_param_2];
	ld.param.u32 	%r5, [_Z12GuassianBlurPhS_Pfiii_param_3];
	ld.param.u32 	%r6, [_Z12GuassianBlurPhS_Pfiii_param_4];
	ld.param.u32 	%r7, [_Z12GuassianBlurPhS_Pfiii_param_5];
	bar.sync 	0;
	mov.u32 	%r1, %tid.x;
	mov.u32 	%r2, %tid.y;
	mov.u32 	%r3, %tid.z;
	or.b32  	%r8, %r1, %r2;
	or.b32  	%r9, %r8, %r3;
	setp.ne.s32 	%p1, %r9, 0;
	@%p1 bra 	$L__BB1_2;
	add.s32 	%r10, %r7, -1;
	shr.u32 	%r11, %r10, 31;
	add.s32 	%r12, %r10, %r11;
	shr.s32 	%r13, %r12, 1;
	st.shared.u32 	[_ZZ12GuassianBlurPhS_PfiiiE6radius], %r13;
$L__BB1_2:
	bar.sync 	0;
	ld.shared.u32 	%r4, [_ZZ12GuassianBlurPhS_PfiiiE6radius];
	setp.ge.s32 	%p2, %r1, %r4;
	selp.u32 	%r14, 1, 0, %p2;
	setp.le.s32 	%p3, %r6, %r14;
	@%p3 bra 	$L__BB1_7;
	setp.ge.s32 	%p4, %r2, %r4;
	selp.u32 	%r15, 1, 0, %p4;
	setp.le.s32 	%p5, %r5, %r15;
	@%p5 bra 	$L__BB1_7;
	add.s32 	%r16, %r4, %r1;
	not.b32 	%r17, %r16;
	shr.u32 	%r18, %r17, 31;
	setp.le.u32 	%p6, %r6, %r18;
	@%p6 bra 	$L__BB1_7;
	add.s32 	%r19, %r4, %r2;
	not.b32 	%r20, %r19;
	shr.u32 	%r21, %r20, 31;
	setp.le.u32 	%p7, %r5, %r21;
	@%p7 bra 	$L__BB1_7;
	sub.s32 	%r22, %r1, %r4;
	add.s32 	%r23, %r3, %r2;
	sub.s32 	%r24, %r23, %r4;
	mad.lo.s32 	%r25, %r22, %r5, %r24;
	cvt.s64.s32 	%rd4, %r25;
	cvta.to.global.u64 	%rd5, %rd1;
	add.s64 	%rd6, %rd5, %rd4;
	ld.global.u8 	%rs1, [%rd6];
	cvt.rn.f32.u16 	%f1, %rs1;
	cvta.to.global.u64 	%rd7, %rd3;
	mul.wide.u32 	%rd8, %r3, 4;
	add.s64 	%rd9, %rd7, %rd8;
	ld.global.f32 	%f2, [%rd9];
	mad.lo.s32 	%r26, %r5, %r1, %r2;
	cvt.u64.u32 	%rd10, %r26;
	cvta.to.global.u64 	%rd11, %rd2;
	add.s64 	%rd12, %rd11, %rd10;
	ld.global.u8 	%rs2, [%rd12];
	cvt.rn.f32.u16 	%f3, %rs2;
	fma.rn.f32 	%f4, %f2, %f1, %f3;
	cvt.rzi.u32.f32 	%r27, %f4;
	st.global.u8 	[%rd12], %r27;
$L__BB1_7:
	ret;

}


// ===== COMPILED SASS (sm_100) =====

	.target	sm_100

	.elftype	@"ET_EXEC"


//--------------------- .note.nv.tkinfo           --------------------------
	.section	.note.nv.tkinfo,"",@"SHT_NOTE"
	.sectionflags	@"SHF_NOTE_NV_TKINFO"
	.tkinfo
        /*0018*/ 	.word	0x00000002
        /*0030*/ 	.string	""
        /*0030*/ 	.string	"ptxas"
        /*0030*/ 	.string	"Cuda compilation tools, release 13.0, V13.0.88"
        /*0030*/ 	.string	"Build cuda_13.0.r13.0/compiler.36424714_0"
        /*0030*/ 	.string	"-arch sm_100 -m 64 "



//--------------------- .note.nv.cuinfo           --------------------------
	.section	.note.nv.cuinfo,"",@"SHT_NOTE"
	.sectionflags	@"SHF_NOTE_NV_CUINFO"
        /*0018*/ 	.short	0x0002
        /*001a*/ 	.short	0x0064
        /*001c*/ 	.short	0x0082
	.zero		2


//--------------------- .nv.info                  --------------------------
	.section	.nv.info,"",@"SHT_CUDA_INFO"
	.align	4


	//----- nvinfo : EIATTR_REGCOUNT
	.align		4
        /*0000*/ 	.byte	0x04, 0x2f
        /*0002*/ 	.short	(.L_1 - .L_0)
	.align		4
.L_0:
        /*0004*/ 	.word	index@(_Z12GuassianFuncPfii)
        /*0008*/ 	.word	0x0000001a


	//----- nvinfo : EIATTR_FRAME_SIZE
	.align		4
.L_1:
        /*000c*/ 	.byte	0x04, 0x11
        /*000e*/ 	.short	(.L_3 - .L_2)
	.align		4
.L_2:
        /*0010*/ 	.word	index@($__internal_1_$__cuda_sm3x_div_rn_noftz_f32_slowpath)
        /*0014*/ 	.word	0x00000000


	//----- nvinfo : EIATTR_FRAME_SIZE
	.align		4
.L_3:
        /*0018*/ 	.byte	0x04, 0x11
        /*001a*/ 	.short	(.L_5 - .L_4)
	.align		4
.L_4:
        /*001c*/ 	.word	index@($__internal_0_$__cuda_sm20_div_rn_f64_full)
        /*0020*/ 	.word	0x00000000


	//----- nvinfo : EIATTR_FRAME_SIZE
	.align		4
.L_5:
        /*0024*/ 	.byte	0x04, 0x11
        /*0026*/ 	.short	(.L_7 - .L_6)
	.align		4
.L_6:
        /*0028*/ 	.word	index@(_Z12GuassianFuncPfii)
        /*002c*/ 	.word	0x00000000


	//----- nvinfo : EIATTR_REGCOUNT
	.align		4
.L_7:
        /*0030*/ 	.byte	0x04, 0x2f
        /*0032*/ 	.short	(.L_9 - .L_8)
	.align		4
.L_8:
        /*0034*/ 	.word	index@(_Z12GuassianBlurPhS_Pfiii)
        /*0038*/ 	.word	0x0000000c


	//----- nvinfo : EIATTR_FRAME_SIZE
	.align		4
.L_9:
        /*003c*/ 	.byte	0x04, 0x11
        /*003e*/ 	.short	(.L_11 - .L_10)
	.align		4
.L_10:
        /*0040*/ 	.word	index@(_Z12GuassianBlurPhS_Pfiii)
        /*0044*/ 	.word	0x00000000


	//----- nvinfo : EIATTR_MIN_STACK_SIZE
	.align		4
.L_11:
        /*0048*/ 	.byte	0x04, 0x12
        /*004a*/ 	.short	(.L_13 - .L_12)
	.align		4
.L_12:
        /*004c*/ 	.word	index@(_Z12GuassianBlurPhS_Pfiii)
        /*0050*/ 	.word	0x00000000


	//----- nvinfo : EIATTR_MIN_STACK_SIZE
	.align		4
.L_13:
        /*0054*/ 	.byte	0x04, 0x12
        /*0056*/ 	.short	(.L_15 - .L_14)
	.align		4
.L_14:
        /*0058*/ 	.word	index@(_Z12GuassianFuncPfii)
        /*005c*/ 	.word	0x00000000
.L_15:


//--------------------- .nv.compat                --------------------------
	.section	.nv.compat,"",@"SHT_CUDA_COMPAT_INFO"
	.align	4
        /*0000*/ 	.byte	0x02, 0x09, 0x00, 0x00, 0x02, 0x02, 0x01, 0x00, 0x02, 0x05, 0x05, 0x00, 0x03, 0x07, 0x01, 0x01
        /*0010*/ 	.byte	0x02, 0x03, 0x00, 0x00, 0x02, 0x06, 0x01, 0x00, 0x04, 0x0b, 0x08, 0x00, 0x01, 0x00, 0x00, 0x00
        /*0020*/ 	.byte	0x00, 0x00, 0x00, 0x00


//--------------------- .nv.info._Z12GuassianBlurPhS_Pfiii --------------------------
	.section	.nv.info._Z12GuassianBlurPhS_Pfiii,"",@"SHT_CUDA_INFO"
	.sectionflags	@""
	.align	4


	//----- nvinfo : EIATTR_CUDA_API_VERSION
	.align		4
        /*0000*/ 	.byte	0x04, 0x37
        /*0002*/ 	.short	(.L_17 - .L_16)
.L_16:
        /*0004*/ 	.word	0x00000082


	//----- nvinfo : EIATTR_KPARAM_INFO
	.align		4
.L_17:
        /*0008*/ 	.byte	0x04, 0x17
        /*000a*/ 	.short	(.L_19 - .L_18)
.L_18:
        /*000c*/ 	.word	0x00000000
        /*0010*/ 	.short	0x0005
        /*0012*/ 	.short	0x0020
        /*0014*/ 	.byte	0x00, 0xf0, 0x11, 0x00


	//----- nvinfo : EIATTR_KPARAM_INFO
	.align		4
.L_19:
        /*0018*/ 	.byte	0x04, 0x17
        /*001a*/ 	.short	(.L_21 - .L_20)
.L_20:
        /*001c*/ 	.word	0x00000000
        /*0020*/ 	.short	0x0004
        /*0022*/ 	.short	0x001c
        /*0024*/ 	.byte	0x00, 0xf0, 0x11, 0x00


	//----- nvinfo : EIATTR_KPARAM_INFO
	.align		4
.L_21:
        /*0028*/ 	.byte	0x04, 0x17
        /*002a*/ 	.short	(.L_23 - .L_22)
.L_22:
        /*002c*/ 	.word	0x00000000
        /*0030*/ 	.short	0x0003
        /*0032*/ 	.short	0x0018
        /*0034*/ 	.byte	0x00, 0xf0, 0x11, 0x00


	//----- nvinfo : EIATTR_KPARAM_INFO
	.align		4
.L_23:
        /*0038*/ 	.byte	0x04, 0x17
        /*003a*/ 	.short	(.L_25 - .L_24)
.L_24:
        /*003c*/ 	.word	0x00000000
        /*0040*/ 	.short	0x0002
        /*0042*/ 	.short	0x0010
        /*0044*/ 	.byte	0x00, 0xf5, 0x21, 0x00


	//----- nvinfo : EIATTR_KPARAM_INFO
	.align		4
.L_25:
        /*0048*/ 	.byte	0x04, 0x17
        /*004a*/ 	.short	(.L_27 - .L_26)
.L_26:
        /*004c*/ 	.word	0x00000000
        /*0050*/ 	.short	0x0001
        /*0052*/ 	.short	0x0008
        /*0054*/ 	.byte	0x00, 0xf5, 0x21, 0x00


	//----- nvinfo : EIATTR_KPARAM_INFO
	.align		4
.L_27:
        /*0058*/ 	.byte	0x04, 0x17
        /*005a*/ 	.short	(.L_29 - .L_28)
.L_28:
        /*005c*/ 	.word	0x00000000
        /*0060*/ 	.short	0x0000
        /*0062*/ 	.short	0x0000
        /*0064*/ 	.byte	0x00, 0xf5, 0x21, 0x00


	//----- nvinfo : EIATTR_SPARSE_MMA_MASK
	.align		4
.L_29:
        /*0068*/ 	.byte	0x03, 0x50
        /*006a*/ 	.short	0x0000


	//----- nvinfo : EIATTR_MAXREG_COUNT
	.align		4
        /*006c*/ 	.byte	0x03, 0x1b
        /*006e*/ 	.short	0x00ff


	//----- nvinfo : EIATTR_NUM_BARRIERS
	.align		4
        /*0070*/ 	.byte	0x02, 0x4c
        /*0072*/ 	.byte	0x01
	.zero		1


	//----- nvinfo : EIATTR_MERCURY_ISA_VERSION
	.align		4
        /*0074*/ 	.byte	0x03, 0x5f
        /*0076*/ 	.short	0x0101


	//----- nvinfo : EIATTR_VRC_CTA_INIT_COUNT
	.align		4
        /*0078*/ 	.byte	0x02, 0x4a
	.zero		1
	.zero		1


	//----- nvinfo : EIATTR_EXIT_INSTR_OFFSETS
	.align		4
        /*007c*/ 	.byte	0x04, 0x1c
        /*007e*/ 	.short	(.L_31 - .L_30)


	//   ....[0]....
.L_30:
        /*0080*/ 	.word	0x00000140


	//   ....[1]....
        /*0084*/ 	.word	0x00000190


	//   ....[2]....
        /*0088*/ 	.word	0x000001e0


	//   ....[3]....
        /*008c*/ 	.word	0x00000230


	//   ....[4]....
        /*0090*/ 	.word	0x00000380


	//----- nvinfo : EIATTR_CBANK_PARAM_SIZE
	.align		4
.L_31:
        /*0094*/ 	.byte	0x03, 0x19
        /*0096*/ 	.short	0x0024


	//----- nvinfo : EIATTR_PARAM_CBANK
	.align		4
        /*0098*/ 	.byte	0x04, 0x0a
        /*009a*/ 	.short	(.L_33 - .L_32)
	.align		4
.L_32:
        /*009c*/ 	.word	index@(.nv.constant0._Z12GuassianBlurPhS_Pfiii)
        /*00a0*/ 	.short	0x0380
        /*00a2*/ 	.short	0x0024


	//----- nvinfo : EIATTR_SW_WAR
	.align		4
.L_33:
        /*00a4*/ 	.byte	0x04, 0x36
        /*00a6*/ 	.short	(.L_35 - .L_34)
.L_34:
        /*00a8*/ 	.word	0x00000008
.L_35:


//--------------------- .nv.info._Z12GuassianFuncPfii --------------------------
	.section	.nv.info._Z12GuassianFuncPfii,"",@"SHT_CUDA_INFO"
	.sectionflags	@""
	.align	4


	//----- nvinfo : EIATTR_CUDA_API_VERSION
	.align		4
        /*0000*/ 	.byte	0x04, 0x37
        /*0002*/ 	.short	(.L_37 - .L_36)
.L_36:
        /*0004*/ 	.word	0x00000082


	//----- nvinfo : EIATTR_KPARAM_INFO
	.align		4
.L_37:
        /*0008*/ 	.byte	0x04, 0x17
        /*000a*/ 	.short	(.L_39 - .L_38)
.L_38:
        /*000c*/ 	.word	0x00000000
        /*0010*/ 	.short	0x0002
        /*0012*/ 	.short	0x000c
        /*0014*/ 	.byte	0x00, 0xf0, 0x11, 0x00


	//----- nvinfo : EIATTR_KPARAM_INFO
	.align		4
.L_39:
        /*0018*/ 	.byte	0x04, 0x17
        /*001a*/ 	.short	(.L_41 - .L_40)
.L_40:
        /*001c*/ 	.word	0x00000000
        /*0020*/ 	.short	0x0001
        /*0022*/ 	.short	0x0008
        /*0024*/ 	.byte	0x00, 0xf0, 0x11, 0x00


	//----- nvinfo : EIATTR_KPARAM_INFO
	.align		4
.L_41:
        /*0028*/ 	.byte	0x04, 0x17
        /*002a*/ 	.short	(.L_43 - .L_42)
.L_42:
        /*002c*/ 	.word	0x00000000
        /*0030*/ 	.short	0x0000
        /*0032*/ 	.short	0x0000
        /*0034*/ 	.byte	0x00, 0xf5, 0x21, 0x00


	//----- nvinfo : EIATTR_SPARSE_MMA_MASK
	.align		4
.L_43:
        /*0038*/ 	.byte	0x03, 0x50
        /*003a*/ 	.short	0x0000


	//----- nvinfo : EIATTR_MAXREG_COUNT
	.align		4
        /*003c*/ 	.byte	0x03, 0x1b
        /*003e*/ 	.short	0x00ff


	//----- nvinfo : EIATTR_NUM_BARRIERS
	.align		4
        /*0040*/ 	.byte	0x02, 0x4c
        /*0042*/ 	.byte	0x01
	.zero		1


	//----- nvinfo : EIATTR_MERCURY_ISA_VERSION
	.align		4
        /*0044*/ 	.byte	0x03, 0x5f
        /*0046*/ 	.short	0x0101


	//----- nvinfo : EIATTR_VRC_CTA_INIT_COUNT
	.align		4
        /*0048*/ 	.byte	0x02, 0x4a
	.zero		1
	.zero		1


	//----- nvinfo : EIATTR_EXIT_INSTR_OFFSETS
	.align		4
        /*004c*/ 	.byte	0x04, 0x1c
        /*004e*/ 	.short	(.L_45 - .L_44)


	//   ....[0]....
.L_44:
        /*0050*/ 	.word	0x000004e0


	//----- nvinfo : EIATTR_CRS_STACK_SIZE
	.align		4
.L_45:
        /*0054*/ 	.byte	0x04, 0x1e
        /*0056*/ 	.short	(.L_47 - .L_46)
.L_46:
        /*0058*/ 	.word	0x00000000


	//----- nvinfo : EIATTR_CBANK_PARAM_SIZE
	.align		4
.L_47:
        /*005c*/ 	.byte	0x03, 0x19
        /*005e*/ 	.short	0x0010


	//----- nvinfo : EIATTR_PARAM_CBANK
	.align		4
        /*0060*/ 	.byte	0x04, 0x0a
        /*0062*/ 	.short	(.L_49 - .L_48)
	.align		4
.L_48:
        /*0064*/ 	.word	index@(.nv.constant0._Z12GuassianFuncPfii)
        /*0068*/ 	.short	0x0380
        /*006a*/ 	.short	0x0010


	//----- nvinfo : EIATTR_SW_WAR
	.align		4
.L_49:
        /*006c*/ 	.byte	0x04, 0x36
        /*006e*/ 	.short	(.L_51 - .L_50)
.L_50:
        /*0070*/ 	.word	0x00000008
.L_51:


//--------------------- .nv.callgraph             --------------------------
	.section	.nv.callgraph,"",@"SHT_CUDA_CALLGRAPH"
	.align	4
	.sectionentsize	8
	.align		4
        /*0000*/ 	.word	0x00000000
	.align		4
        /*0004*/ 	.word	0xffffffff
	.align		4
        /*0008*/ 	.word	0x00000000
	.align		4
        /*000c*/ 	.word	0xfffffffe
	.align		4
        /*0010*/ 	.word	0x00000000
	.align		4
        /*0014*/ 	.word	0xfffffffd
	.align		4
        /*0018*/ 	.word	0x00000000
	.align		4
        /*001c*/ 	.word	0xfffffffc


//--------------------- .text._Z12GuassianBlurPhS_Pfiii --------------------------
	.section	.text._Z12GuassianBlurPhS_Pfiii,"ax",@progbits
	.align	128
        .global         _Z12GuassianBlurPhS_Pfiii
        .type           _Z12GuassianBlurPhS_Pfiii,@function
        .size           _Z12GuassianBlurPhS_Pfiii,(.L_x_24 - _Z12GuassianBlurPhS_Pfiii)
        .other          _Z12GuassianBlurPhS_Pfiii,@"STO_CUDA_ENTRY STV_DEFAULT"
_Z12GuassianBlurPhS_Pfiii:
.text._Z12GuassianBlurPhS_Pfiii:
[----:B------:R-:W-:Y:S01]  /*0000*/  LDC R1, c[0x0][0x37c] ;  /* 0x0000df00ff017b82 */ /* 0x000fe20000000800 */
[----:B------:R-:W0:Y:S07]  /*0010*/  S2R R7, SR_TID.X ;  /* 0x0000000000077919 */ /* 0x000e2e0000002100 */
[----:B------:R-:W1:Y:S01]  /*0020*/  S2UR UR5, SR_CgaCtaId ;  /* 0x00000000000579c3 */ /* 0x000e620000008800 */
[----:B------:R-:W-:Y:S01]  /*0030*/  UMOV UR4, 0x400 ;  /* 0x0000040000047882 */ /* 0x000fe20000000000 */
[----:B------:R-:W0:Y:S01]  /*0040*/  S2R R9, SR_TID.Y ;  /* 0x0000000000097919 */ /* 0x000e220000002200 */
[----:B------:R-:W0:Y:S05]  /*0050*/  S2R R8, SR_TID.Z ;  /* 0x0000000000087919 */ /* 0x000e2a0000002300 */
[----:B------:R-:W-:Y:S01]  /*0060*/  BAR.SYNC.DEFER_BLOCKING 0x0 ;  /* 0x0000000000007b1d */ /* 0x000fe20000010000 */
[----:B-1----:R-:W-:Y:S01]  /*0070*/  ULEA UR4, UR5, UR4, 0x18 ;  /* 0x0000000405047291 */ /* 0x002fe2000f8ec0ff */
[----:B0-----:R-:W-:-:S13]  /*0080*/  LOP3.LUT P0, RZ, R8, R7, R9, 0xfe, !PT ;  /* 0x0000000708ff7212 */ /* 0x001fda000780fe09 */
[----:B------:R-:W0:Y:S02]  /*0090*/  @!P0 LDC R0, c[0x0][0x3a0] ;  /* 0x0000e800ff008b82 */ /* 0x000e240000000800 */
[----:B0-----:R-:W-:-:S05]  /*00a0*/  @!P0 VIADD R0, R0, 0xffffffff ;  /* 0xffffffff00008836 */ /* 0x001fca0000000000 */
[----:B------:R-:W-:-:S04]  /*00b0*/  @!P0 LEA.HI R0, R0, R0, RZ, 0x1 ;  /* 0x0000000000008211 */ /* 0x000fc800078f08ff */
[----:B------:R-:W-:-:S05]  /*00c0*/  @!P0 SHF.R.S32.HI R0, RZ, 0x1, R0 ;  /* 0x00000001ff008819 */ /* 0x000fca0000011400 */
[----:B------:R-:W-:Y:S01]  /*00d0*/  @!P0 STS [UR4], R0 ;  /* 0x00000000ff008988 */ /* 0x000fe20008000804 */
[----:B------:R-:W-:Y:S06]  /*00e0*/  BAR.SYNC.DEFER_BLOCKING 0x0 ;  /* 0x0000000000007b1d */ /* 0x000fec0000010000 */
[----:B------:R-:W0:Y:S01]  /*00f0*/  LDS R4, [UR4] ;  /* 0x00000004ff047984 */ /* 0x000e220008000800 */
[----:B------:R-:W1:Y:S01]  /*0100*/  LDCU UR4, c[0x0][0x39c] ;  /* 0x00007380ff0477ac */ /* 0x000e620008000800 */
[----:B0-----:R-:W-:-:S04]  /*0110*/  ISETP.GE.AND P0, PT, R7, R4, PT ;  /* 0x000000040700720c */ /* 0x001fc80003f06270 */
[----:B------:R-:W-:-:S04]  /*0120*/  SEL R2, RZ, 0x1, !P0 ;  /* 0x00000001ff027807 */ /* 0x000fc80004000000 */
[----:B-1----:R-:W-:-:S13]  /*0130*/  ISETP.GE.AND P0, PT, R2, UR4, PT ;  /* 0x0000000402007c0c */ /* 0x002fda000bf06270 */
[----:B------:R-:W-:Y:S05]  /*0140*/  @P0 EXIT ;  /* 0x000000000000094d */ /* 0x000fea0003800000 */
[----:B------:R-:W0:Y:S01]  /*0150*/  LDCU UR6, c[0x0][0x398] ;  /* 0x00007300ff0677ac */ /* 0x000e220008000800 */
[----:B------:R-:W-:-:S04]  /*0160*/  ISETP.GE.AND P0, PT, R9, R4, PT ;  /* 0x000000040900720c */ /* 0x000fc80003f06270 */
[----:B------:R-:W-:-:S04]  /*0170*/  SEL R0, RZ, 0x1, !P0 ;  /* 0x00000001ff007807 */ /* 0x000fc80004000000 */
[----:B0-----:R-:W-:-:S13]  /*0180*/  ISETP.GE.AND P0, PT, R0, UR6, PT ;  /* 0x0000000600007c0c */ /* 0x001fda000bf06270 */
[----:B------:R-:W-:Y:S05]  /*0190*/  @P0 EXIT ;  /* 0x000000000000094d */ /* 0x000fea0003800000 */
[----:B------:R-:W-:-:S05]  /*01a0*/  IMAD.IADD R0, R4, 0x1, R7 ;  /* 0x0000000104007824 */ /* 0x000fca00078e0207 */
[----:B------:R-:W-:-:S04]  /*01b0*/  LOP3.LUT R0, RZ, R0, RZ, 0x33, !PT ;  /* 0x00000000ff007212 */ /* 0x000fc800078e33ff */
[----:B------:R-:W-:-:S04]  /*01c0*/  SHF.R.U32.HI R0, RZ, 0x1f, R0 ;  /* 0x0000001fff007819 */ /* 0x000fc80000011600 */
[----:B------:R-:W-:-:S13]  /*01d0*/  ISETP.GE.U32.AND P0, PT, R0, UR4, PT ;  /* 0x0000000400007c0c */ /* 0x000fda000bf06070 */
[----:B------:R-:W-:Y:S05]  /*01e0*/  @P0 EXIT ;  /* 0x000000000000094d */ /* 0x000fea0003800000 */
[----:B------:R-:W-:-:S05]  /*01f0*/  IMAD.IADD R0, R4, 0x1, R9 ;  /* 0x0000000104007824 */ /* 0x000fca00078e0209 */
[----:B------:R-:W-:-:S04]  /*0200*/  LOP3.LUT R0, RZ, R0, RZ, 0x33, !PT ;  /* 0x00000000ff007212 */ /* 0x000fc800078e33ff */
[----:B------:R-:W-:-:S04]  /*0210*/  SHF.R.U32.HI R0, RZ, 0x1f, R0 ;  /* 0x0000001fff007819 */ /* 0x000fc80000011600 */
[----:B------:R-:W-:-:S13]  /*0220*/  ISETP.GE.U32.AND P0, PT, R0, UR6, PT ;  /* 0x0000000600007c0c */ /* 0x000fda000bf06070 */
[----:B------:R-:W-:Y:S05]  /*0230*/  @P0 EXIT ;  /* 0x000000000000094d */ /* 0x000fea0003800000 */
[----:B------:R-:W0:Y:S01]  /*0240*/  LDCU.128 UR8, c[0x0][0x380] ;  /* 0x00007000ff0877ac */ /* 0x000e220008000c00 */
[----:B------:R-:W1:Y:S01]  /*0250*/  LDC.64 R2, c[0x0][0x390] ;  /* 0x0000e400ff027b82 */ /* 0x000e620000000a00 */
[--C-:B------:R-:W-:Y:S01]  /*0260*/  IADD3 R5, PT, PT, -R4, R8, R9.reuse ;  /* 0x0000000804057210 */ /* 0x100fe20007ffe109 */
[C---:B------:R-:W-:Y:S01]  /*0270*/  IMAD.IADD R0, R7.reuse, 0x1, -R4 ;  /* 0x0000000107007824 */ /* 0x040fe200078e0a04 */
[----:B------:R-:W2:Y:S01]  /*0280*/  LDCU.64 UR4, c[0x0][0x358] ;  /* 0x00006b00ff0477ac */ /* 0x000ea20008000a00 */
[----:B------:R-:W-:Y:S02]  /*0290*/  IMAD R4, R7, UR6, R9 ;  /* 0x0000000607047c24 */ /* 0x000fe4000f8e0209 */
[----:B------:R-:W-:-:S03]  /*02a0*/  IMAD R0, R0, UR6, R5 ;  /* 0x0000000600007c24 */ /* 0x000fc6000f8e0205 */
[----:B0-----:R-:W-:Y:S02]  /*02b0*/  IADD3 R4, P1, PT, R4, UR10, RZ ;  /* 0x0000000a04047c10 */ /* 0x001fe4000ff3e0ff */
[----:B------:R-:W-:-:S03]  /*02c0*/  IADD3 R6, P0, PT, R0, UR8, RZ ;  /* 0x0000000800067c10 */ /* 0x000fc6000ff1e0ff */
[----:B------:R-:W-:Y:S01]  /*02d0*/  IMAD.X R5, RZ, RZ, UR11, P1 ;  /* 0x0000000bff057e24 */ /* 0x000fe200088e06ff */
[----:B------:R-:W-:Y:S01]  /*02e0*/  LEA.HI.X.SX32 R7, R0, UR9, 0x1, P0 ;  /* 0x0000000900077c11 */ /* 0x000fe200080f0eff */
[----:B-1----:R-:W-:-:S03]  /*02f0*/  IMAD.WIDE.U32 R2, R8, 0x4, R2 ;  /* 0x0000000408027825 */ /* 0x002fc600078e0002 */
[----:B--2---:R-:W2:Y:S04]  /*0300*/  LDG.E.U8 R0, desc[UR4][R4.64] ;  /* 0x0000000404007981 */ /* 0x004ea8000c1e1100 */
[----:B------:R-:W3:Y:S04]  /*0310*/  LDG.E.U8 R6, desc[UR4][R6.64] ;  /* 0x0000000406067981 */ /* 0x000ee8000c1e1100 */
[----:B------:R-:W4:Y:S01]  /*0320*/  LDG.E R3, desc[UR4][R2.64] ;  /* 0x0000000402037981 */ /* 0x000f22000c1e1900 */
[----:B--2---:R-:W-:Y:S02]  /*0330*/  I2FP.F32.U32 R9, R0 ;  /* 0x0000000000097245 */ /* 0x004fe40000201000 */
[----:B---3--:R-:W-:-:S05]  /*0340*/  I2FP.F32.U32 R0, R6 ;  /* 0x0000000600007245 */ /* 0x008fca0000201000 */
[----:B----4-:R-:W-:-:S04]  /*0350*/  FFMA R0, R0, R3, R9 ;  /* 0x0000000300007223 */ /* 0x010fc80000000009 */
[----:B------:R-:W0:Y:S02]  /*0360*/  F2I.U32.TRUNC.NTZ R9, R0 ;  /* 0x0000000000097305 */ /* 0x000e24000020f000 */
[----:B0-----:R-:W-:Y:S01]  /*0370*/  STG.E.U8 desc[UR4][R4.64], R9 ;  /* 0x0000000904007986 */ /* 0x001fe2000c101104 */
[----:B------:R-:W-:Y:S05]  /*0380*/  EXIT ;  /* 0x000000000000794d */ /* 0x000fea0003800000 */
.L_x_0:
[----:B------:R-:W-:-:S00]  /*0390*/  BRA `(.L_x_0) ;  /* 0xfffffffc00fc7947 */ /* 0x000fc0000383ffff */
[----:B------:R-:W-:-:S00]  /*03a0*/  NOP ;  /* 0x0000000000007918 */ /* 0x000fc00000000000 */
        /* <DEDUP_REMOVED lines=13> */
.L_x_24:


//--------------------- .text._Z12GuassianFuncPfii --------------------------
	.section	.text._Z12GuassianFuncPfii,"ax",@progbits
	.align	128
        .global         _Z12GuassianFuncPfii
        .type           _Z12GuassianFuncPfii,@function
        .size           _Z12GuassianFuncPfii,(.L_x_23 - _Z12GuassianFuncPfii)
        .other          _Z12GuassianFuncPfii,@"STO_CUDA_ENTRY STV_DEFAULT"
_Z12GuassianFuncPfii:
.text._Z12GuassianFuncPfii:
[----:B------:R-:W-:Y:S01]  /*0000*/  LDC R1, c[0x0][0x37c] ;  /* 0x0000df00ff017b82 */ /* 0x000fe20000000800 */
[----:B------:R-:W0:Y:S07]  /*0010*/  LDCU UR4, c[0x0][0x388] ;  /* 0x00007100ff0477ac */ /* 0x000e2e0008000800 */
[----:B------:R-:W1:Y:S01]  /*0020*/  S2UR UR6, SR_CgaCtaId ;  /* 0x00000000000679c3 */ /* 0x000e620000008800 */
[----:B------:R-:W2:Y:S01]  /*0030*/  S2R R4, SR_TID.Y ;  /* 0x0000000000047919 */ /* 0x000ea20000002200 */
[----:B------:R-:W-:Y:S01]  /*0040*/  BSSY.RECONVERGENT B0, `(.L_x_1) ;  /* 0x000001c000007945 */ /* 0x000fe20003800200 */
[----:B------:R-:W-:Y:S01]  /*0050*/  UMOV UR5, 0x400 ;  /* 0x0000040000057882 */ /* 0x000fe20000000000 */
[----:B------:R-:W3:Y:S01]  /*0060*/  S2R R5, SR_TID.X ;  /* 0x0000000000057919 */ /* 0x000ee20000002100 */
[----:B0-----:R-:W-:-:S04]  /*0070*/  UIMAD UR4, UR4, UR4, URZ ;  /* 0x00000004040472a4 */ /* 0x001fc8000f8e02ff */
[----:B------:R-:W-:Y:S02]  /*0080*/  USHF.L.U32 UR4, UR4, 0x1, URZ ;  /* 0x0000000104047899 */ /* 0x000fe400080006ff */
[----:B-1----:R-:W-:-:S04]  /*0090*/  ULEA UR5, UR6, UR5, 0x18 ;  /* 0x0000000506057291 */ /* 0x002fc8000f8ec0ff */
[----:B------:R-:W-:-:S05]  /*00a0*/  I2FP.F32.S32 R0, UR4 ;  /* 0x0000000400007c45 */ /* 0x000fca0008201400 */
[----:B------:R-:W2:Y:S01]  /*00b0*/  LDCU UR4, c[0x0][0x38c] ;  /* 0x00007180ff0477ac */ /* 0x000ea20008000800 */
[----:B------:R0:W-:Y:S01]  /*00c0*/  STS [UR5], R0 ;  /* 0x00000000ff007988 */ /* 0x0001e20008000805 */
[----:B------:R-:W-:Y:S01]  /*00d0*/  BAR.SYNC.DEFER_BLOCKING 0x0 ;  /* 0x0000000000007b1d */ /* 0x000fe20000010000 */
[----:B--2---:R-:W-:Y:S02]  /*00e0*/  VIADD R6, R4, -UR4 ;  /* 0x8000000404067c36 */ /* 0x004fe40008000000 */
[----:B---3--:R-:W-:Y:S02]  /*00f0*/  VIADD R2, R5, -UR4 ;  /* 0x8000000405027c36 */ /* 0x008fe40008000000 */
[----:B------:R-:W-:-:S04]  /*0100*/  IMAD R7, R6, R6, RZ ;  /* 0x0000000606077224 */ /* 0x000fc800078e02ff */
[----:B------:R-:W-:Y:S01]  /*0110*/  IMAD R7, R2, R2, R7 ;  /* 0x0000000202077224 */ /* 0x000fe200078e0207 */
[----:B------:R-:W1:Y:S03]  /*0120*/  LDS R3, [UR5] ;  /* 0x00000005ff037984 */ /* 0x000e660008000800 */
[----:B0-----:R-:W-:-:S05]  /*0130*/  IMAD.MOV R0, RZ, RZ, -R7 ;  /* 0x000000ffff007224 */ /* 0x001fca00078e0a07 */
[----:B------:R-:W-:Y:S01]  /*0140*/  I2FP.F32.S32 R0, R0 ;  /* 0x0000000000007245 */ /* 0x000fe20000201400 */
[----:B-1----:R-:W0:Y:S08]  /*0150*/  MUFU.RCP R8, R3 ;  /* 0x0000000300087308 */ /* 0x002e300000001000 */
[----:B------:R-:W1:Y:S01]  /*0160*/  FCHK P0, R0, R3 ;  /* 0x0000000300007302 */ /* 0x000e620000000000 */
[----:B0-----:R-:W-:-:S04]  /*0170*/  FFMA R7, -R3, R8, 1 ;  /* 0x3f80000003077423 */ /* 0x001fc80000000108 */
[----:B------:R-:W-:-:S04]  /*0180*/  FFMA R7, R8, R7, R8 ;  /* 0x0000000708077223 */ /* 0x000fc80000000008 */
[----:B------:R-:W-:-:S04]  /*0190*/  FFMA R2, R0, R7, RZ ;  /* 0x0000000700027223 */ /* 0x000fc800000000ff */
[----:B------:R-:W-:-:S04]  /*01a0*/  FFMA R6, -R3, R2, R0 ;  /* 0x0000000203067223 */ /* 0x000fc80000000100 */
[----:B------:R-:W-:Y:S01]  /*01b0*/  FFMA R10, R7, R6, R2 ;  /* 0x00000006070a7223 */ /* 0x000fe20000000002 */
[----:B-1----:R-:W-:Y:S06]  /*01c0*/  @!P0 BRA `(.L_x_2) ;  /* 0x00000000000c8947 */ /* 0x002fec0003800000 */
[----:B------:R-:W-:-:S07]  /*01d0*/  MOV R2, 0x1f0 ;  /* 0x000001f000027802 */ /* 0x000fce0000000f00 */
[----:B------:R-:W-:Y:S05]  /*01e0*/  CALL.REL.NOINC `($__internal_1_$__cuda_sm3x_div_rn_noftz_f32_slowpath) ;  /* 0x0000000800307944 */ /* 0x000fea0003c00000 */
[----:B------:R-:W-:-:S07]  /*01f0*/  IMAD.MOV.U32 R10, RZ, RZ, R0 ;  /* 0x000000ffff0a7224 */ /* 0x000fce00078e0000 */
.L_x_2:
[----:B------:R-:W-:Y:S05]  /*0200*/  BSYNC.RECONVERGENT B0 ;  /* 0x0000000000007941 */ /* 0x000fea0003800200 */
.L_x_1:
[----:B------:R-:W0:Y:S01]  /*0210*/  F2F.F64.F32 R6, R3 ;  /* 0x0000000300067310 */ /* 0x000e220000201800 */
[----:B------:R-:W-:Y:S01]  /*0220*/  UMOV UR4, 0x51eb851f ;  /* 0x51eb851f00047882 */ /* 0x000fe20000000000 */
[----:B------:R-:W-:Y:S01]  /*0230*/  UMOV UR5, 0x40091eb8 ;  /* 0x40091eb800057882 */ /* 0x000fe20000000000 */
[----:B------:R-:W-:Y:S01]  /*0240*/  IMAD.MOV.U32 R11, RZ, RZ, 0x3bbb989d ;  /* 0x3bbb989dff0b7424 */ /* 0x000fe200078e00ff */
[----:B------:R-:W-:Y:S01]  /*0250*/  BSSY.RECONVERGENT B0, `(.L_x_3) ;  /* 0x000001f000007945 */ /* 0x000fe20003800200 */
[----:B------:R-:W-:Y:S02]  /*0260*/  IMAD.MOV.U32 R13, RZ, RZ, 0x437c0000 ;  /* 0x437c0000ff0d7424 */ /* 0x000fe400078e00ff */
[----:B------:R-:W-:Y:S01]  /*0270*/  FFMA.SAT R0, R10, R11, 0.5 ;  /* 0x3f0000000a007423 */ /* 0x000fe2000000200b */
[----:B------:R-:W-:-:S03]  /*0280*/  IMAD.MOV.U32 R8, RZ, RZ, 0x1 ;  /* 0x00000001ff087424 */ /* 0x000fc600078e00ff */
[----:B------:R-:W-:Y:S01]  /*0290*/  FFMA.RM R0, R0, R13, 12582913 ;  /* 0x4b40000100007423 */ /* 0x000fe2000000400d */
[----:B0-----:R-:W-:-:S03]  /*02a0*/  DMUL R6, R6, UR4 ;  /* 0x0000000406067c28 */ /* 0x001fc60008000000 */
[C---:B------:R-:W-:Y:S01]  /*02b0*/  FADD R11, R0.reuse, -12583039 ;  /* 0xcb40007f000b7421 */ /* 0x040fe20000000000 */
[----:B------:R-:W-:Y:S01]  /*02c0*/  IMAD.SHL.U32 R0, R0, 0x800000, RZ ;  /* 0x0080000000007824 */ /* 0x000fe200078e00ff */
[----:B------:R-:W0:Y:S02]  /*02d0*/  LDCU.64 UR4, c[0x0][0x358] ;  /* 0x00006b00ff0477ac */ /* 0x000e240008000a00 */
[C---:B------:R-:W-:Y:S01]  /*02e0*/  FFMA R11, R10.reuse, 1.4426950216293334961, -R11 ;  /* 0x3fb8aa3b0a0b7823 */ /* 0x040fe2000000080b */
[----:B------:R-:W1:Y:S03]  /*02f0*/  MUFU.RCP64H R9, R7 ;  /* 0x0000000700097308 */ /* 0x000e660000001800 */
[----:B------:R-:W-:-:S05]  /*0300*/  FFMA R14, R10, 1.925963033500011079e-08, R11 ;  /* 0x32a570600a0e7823 */ /* 0x000fca000000000b */
[----:B------:R-:W2:Y:S01]  /*0310*/  MUFU.EX2 R11, R14 ;  /* 0x0000000e000b7308 */ /* 0x000ea20000000800 */
[----:B-1----:R-:W-:-:S08]  /*0320*/  DFMA R2, -R6, R8, 1 ;  /* 0x3ff000000602742b */ /* 0x002fd00000000108 */
[----:B------:R-:W-:Y:S01]  /*0330*/  DFMA R2, R2, R2, R2 ;  /* 0x000000020202722b */ /* 0x000fe20000000002 */
[----:B--2---:R-:W-:-:S07]  /*0340*/  FMUL R0, R0, R11 ;  /* 0x0000000b00007220 */ /* 0x004fce0000400000 */
[----:B------:R-:W-:Y:S01]  /*0350*/  DFMA R2, R8, R2, R8 ;  /* 0x000000020802722b */ /* 0x000fe20000000008 */
[----:B------:R-:W1:Y:S07]  /*0360*/  F2F.F64.F32 R8, R0 ;  /* 0x0000000000087310 */ /* 0x000e6e0000201800 */
[----:B------:R-:W-:-:S08]  /*0370*/  DFMA R10, -R6, R2, 1 ;  /* 0x3ff00000060a742b */ /* 0x000fd00000000102 */
[----:B------:R-:W-:Y:S01]  /*0380*/  DFMA R2, R2, R10, R2 ;  /* 0x0000000a0202722b */ /* 0x000fe20000000002 */
[----:B-1----:R-:W-:-:S07]  /*0390*/  FSETP.GEU.AND P1, PT, |R9|, 6.5827683646048100446e-37, PT ;  /* 0x036000000900780b */ /* 0x002fce0003f2e200 */
[----:B------:R-:W-:-:S08]  /*03a0*/  DMUL R10, R8, R2 ;  /* 0x00000002080a7228 */ /* 0x000fd00000000000 */
[----:B------:R-:W-:-:S08]  /*03b0*/  DFMA R12, -R6, R10, R8 ;  /* 0x0000000a060c722b */ /* 0x000fd00000000108 */
[----:B------:R-:W-:-:S10]  /*03c0*/  DFMA R2, R2, R12, R10 ;  /* 0x0000000c0202722b */ /* 0x000fd4000000000a */
[----:B------:R-:W-:-:S05]  /*03d0*/  FFMA R10, RZ, R7, R3 ;  /* 0x00000007ff0a7223 */ /* 0x000fca0000000003 */
[----:B------:R-:W-:-:S13]  /*03e0*/  FSETP.GT.AND P0, PT, |R10|, 1.469367938527859385e-39, PT ;  /* 0x001000000a00780b */ /* 0x000fda0003f04200 */
[----:B0-----:R-:W-:Y:S05]  /*03f0*/  @P0 BRA P1, `(.L_x_4) ;  /* 0x0000000000100947 */ /* 0x001fea0000800000 */
[----:B------:R-:W-:-:S07]  /*0400*/  MOV R0, 0x420 ;  /* 0x0000042000007802 */ /* 0x000fce0000000f00 */
[----:B------:R-:W-:Y:S05]  /*0410*/  CALL.REL.NOINC `($__internal_0_$__cuda_sm20_div_rn_f64_full) ;  /* 0x0000000000347944 */ /* 0x000fea0003c00000 */
[----:B------:R-:W-:Y:S02]  /*0420*/  IMAD.MOV.U32 R2, RZ, RZ, R12 ;  /* 0x000000ffff027224 */ /* 0x000fe400078e000c */
[----:B------:R-:W-:-:S07]  /*0430*/  IMAD.MOV.U32 R3, RZ, RZ, R13 ;  /* 0x000000ffff037224 */ /* 0x000fce00078e000d */
.L_x_4:
[----:B------:R-:W-:Y:S05]  /*0440*/  BSYNC.RECONVERGENT B0 ;  /* 0x0000000000007941 */ /* 0x000fea0003800200 */
.L_x_3:
[----:B------:R-:W0:Y:S01]  /*0450*/  LDCU UR6, c[0x0][0x38c] ;  /* 0x00007180ff0677ac */ /* 0x000e220008000800 */
[----:B------:R-:W1:Y:S01]  /*0460*/  LDC.64 R6, c[0x0][0x380] ;  /* 0x0000e000ff067b82 */ /* 0x000e620000000a00 */
[----:B------:R-:W2:Y:S01]  /*0470*/  F2F.F32.F64 R3, R2 ;  /* 0x0000000200037310 */ /* 0x000ea20000301000 */
[----:B0-----:R-:W-:-:S04]  /*0480*/  IMAD R0, R5, UR6, RZ ;  /* 0x0000000605007c24 */ /* 0x001fc8000f8e02ff */
[----:B------:R-:W-:-:S04]  /*0490*/  IMAD R5, R0, 0x2, R5 ;  /* 0x0000000200057824 */ /* 0x000fc800078e0205 */
[----:B------:R-:W-:-:S04]  /*04a0*/  IMAD.IADD R5, R5, 0x1, R4 ;  /* 0x0000000105057824 */ /* 0x000fc800078e0204 */
[----:B-1----:R-:W-:-:S05]  /*04b0*/  IMAD.WIDE.U32 R4, R5, 0x4, R6 ;  /* 0x0000000405047825 */ /* 0x002fca00078e0006 */
[----:B--2---:R-:W-:Y:S01]  /*04c0*/  STG.E desc[UR4][R4.64], R3 ;  /* 0x0000000304007986 */ /* 0x004fe2000c101904 */
[----:B------:R-:W-:Y:S06]  /*04d0*/  BAR.SYNC.DEFER_BLOCKING 0x0 ;  /* 0x0000000000007b1d */ /* 0x000fec0000010000 */
[----:B------:R-:W-:Y:S05]  /*04e0*/  EXIT ;  /* 0x000000000000794d */ /* 0x000fea0003800000 */
        .weak           $__internal_0_$__cuda_sm20_div_rn_f64_full
        .type           $__internal_0_$__cuda_sm20_div_rn_f64_full,@function
        .size           $__internal_0_$__cuda_sm20_div_rn_f64_full,($__internal_1_$__cuda_sm3x_div_rn_noftz_f32_slowpath - $__internal_0_$__cuda_sm20_div_rn_f64_full)
$__internal_0_$__cuda_sm20_div_rn_f64_full:
[C---:B------:R-:W-:Y:S01]  /*04f0*/  FSETP.GEU.AND P0, PT, |R7|.reuse, 1.469367938527859385e-39, PT ;  /* 0x001000000700780b */ /* 0x040fe20003f0e200 */
[----:B------:R-:W-:Y:S01]  /*0500*/  IMAD.MOV.U32 R10, RZ, RZ, 0x1 ;  /* 0x00000001ff0a7424 */ /* 0x000fe200078e00ff */
[----:B------:R-:W-:Y:S01]  /*0510*/  LOP3.LUT R2, R7, 0x800fffff, RZ, 0xc0, !PT ;  /* 0x800fffff07027812 */ /* 0x000fe200078ec0ff */
[----:B------:R-:W-:Y:S01]  /*0520*/  BSSY.RECONVERGENT B1, `(.L_x_5) ;  /* 0x0000055000017945 */ /* 0x000fe20003800200 */
[C---:B------:R-:W-:Y:S02]  /*0530*/  FSETP.GEU.AND P2, PT, |R9|.reuse, 1.469367938527859385e-39, PT ;  /* 0x001000000900780b */ /* 0x040fe40003f4e200 */
[----:B------:R-:W-:Y:S01]  /*0540*/  LOP3.LUT R3, R2, 0x3ff00000, RZ, 0xfc, !PT ;  /* 0x3ff0000002037812 */ /* 0x000fe200078efcff */
[----:B------:R-:W-:Y:S01]  /*0550*/  IMAD.MOV.U32 R2, RZ, RZ, R6 ;  /* 0x000000ffff027224 */ /* 0x000fe200078e0006 */
[----:B------:R-:W-:-:S05]  /*0560*/  LOP3.LUT R12, R9, 0x7ff00000, RZ, 0xc0, !PT ;  /* 0x7ff00000090c7812 */ /* 0x000fca00078ec0ff */
[----:B------:R-:W-:-:S04]  /*0570*/  @!P0 DMUL R2, R6, 8.98846567431157953865e+307 ;  /* 0x7fe0000006028828 */ /* 0x000fc80000000000 */
[----:B------:R-:W-:Y:S01]  /*0580*/  @!P2 LOP3.LUT R13, R7, 0x7ff00000, RZ, 0xc0, !PT ;  /* 0x7ff00000070da812 */ /* 0x000fe200078ec0ff */
[----:B------:R-:W-:Y:S01]  /*0590*/  @!P2 IMAD.MOV.U32 R18, RZ, RZ, RZ ;  /* 0x000000ffff12a224 */ /* 0x000fe200078e00ff */
[----:B------:R-:W0:Y:S02]  /*05a0*/  MUFU.RCP64H R11, R3 ;  /* 0x00000003000b7308 */ /* 0x000e240000001800 */
[----:B------:R-:W-:Y:S01]  /*05b0*/  @!P2 ISETP.GE.U32.AND P3, PT, R12, R13, PT ;  /* 0x0000000d0c00a20c */ /* 0x000fe20003f66070 */
[----:B------:R-:W-:-:S05]  /*05c0*/  IMAD.MOV.U32 R13, RZ, RZ, 0x1ca00000 ;  /* 0x1ca00000ff0d7424 */ /* 0x000fca00078e00ff */
[----:B------:R-:W-:-:S04]  /*05d0*/  @!P2 SEL R19, R13, 0x63400000, !P3 ;  /* 0x634000000d13a807 */ /* 0x000fc80005800000 */
[----:B------:R-:W-:-:S04]  /*05e0*/  @!P2 LOP3.LUT R19, R19, 0x80000000, R9, 0xf8, !PT ;  /* 0x800000001313a812 */ /* 0x000fc800078ef809 */
[----:B------:R-:W-:Y:S01]  /*05f0*/  @!P2 LOP3.LUT R19, R19, 0x100000, RZ, 0xfc, !PT ;  /* 0x001000001313a812 */ /* 0x000fe200078efcff */
[----:B0-----:R-:W-:-:S08]  /*0600*/  DFMA R14, R10, -R2, 1 ;  /* 0x3ff000000a0e742b */ /* 0x001fd00000000802 */
[----:B------:R-:W-:Y:S01]  /*0610*/  DFMA R16, R14, R14, R14 ;  /* 0x0000000e0e10722b */ /* 0x000fe2000000000e */
[----:B------:R-:W-:-:S04]  /*0620*/  LOP3.LUT R15, R7, 0x7ff00000, RZ, 0xc0, !PT ;  /* 0x7ff00000070f7812 */ /* 0x000fc800078ec0ff */
[----:B------:R-:W-:-:S03]  /*0630*/  ISETP.GE.U32.AND P1, PT, R12, R15, PT ;  /* 0x0000000f0c00720c */ /* 0x000fc60003f26070 */
[----:B------:R-:W-:Y:S01]  /*0640*/  DFMA R16, R10, R16, R10 ;  /* 0x000000100a10722b */ /* 0x000fe2000000000a */
[----:B------:R-:W-:Y:S01]  /*0650*/  SEL R11, R13, 0x63400000, !P1 ;  /* 0x634000000d0b7807 */ /* 0x000fe20004800000 */
[----:B------:R-:W-:-:S03]  /*0660*/  IMAD.MOV.U32 R10, RZ, RZ, R8 ;  /* 0x000000ffff0a7224 */ /* 0x000fc600078e0008 */
[----:B------:R-:W-:-:S03]  /*0670*/  LOP3.LUT R11, R11, 0x800fffff, R9, 0xf8, !PT ;  /* 0x800fffff0b0b7812 */ /* 0x000fc600078ef809 */
[----:B------:R-:W-:-:S03]  /*0680*/  DFMA R20, R16, -R2, 1 ;  /* 0x3ff000001014742b */ /* 0x000fc60000000802 */
[----:B------:R-:W-:-:S05]  /*0690*/  @!P2 DFMA R10, R10, 2, -R18 ;  /* 0x400000000a0aa82b */ /* 0x000fca0000000812 */
[----:B------:R-:W-:Y:S01]  /*06a0*/  DFMA R16, R16, R20, R16 ;  /* 0x000000141010722b */ /* 0x000fe20000000010 */
[----:B------:R-:W-:Y:S02]  /*06b0*/  IMAD.MOV.U32 R21, RZ, RZ, R12 ;  /* 0x000000ffff157224 */ /* 0x000fe400078e000c */
[----:B------:R-:W-:Y:S01]  /*06c0*/  IMAD.MOV.U32 R20, RZ, RZ, R15 ;  /* 0x000000ffff147224 */ /* 0x000fe200078e000f */
[----:B------:R-:W-:Y:S02]  /*06d0*/  @!P0 LOP3.LUT R20, R3, 0x7ff00000, RZ, 0xc0, !PT ;  /* 0x7ff0000003148812 */ /* 0x000fe400078ec0ff */
[----:B------:R-:W-:Y:S02]  /*06e0*/  @!P2 LOP3.LUT R21, R11, 0x7ff00000, RZ, 0xc0, !PT ;  /* 0x7ff000000b15a812 */ /* 0x000fe400078ec0ff */
[----:B------:R-:W-:Y:S01]  /*06f0*/  DMUL R18, R16, R10 ;  /* 0x0000000a10127228 */ /* 0x000fe20000000000 */
[----:B------:R-:W-:Y:S02]  /*0700*/  VIADD R23, R20, 0xffffffff ;  /* 0xffffffff14177836 */ /* 0x000fe40000000000 */
[----:B------:R-:W-:-:S05]  /*0710*/  VIADD R22, R21, 0xffffffff ;  /* 0xffffffff15167836 */ /* 0x000fca0000000000 */
[----:B------:R-:W-:Y:S01]  /*0720*/  DFMA R14, R18, -R2, R10 ;  /* 0x80000002120e722b */ /* 0x000fe2000000000a */
[----:B------:R-:W-:-:S04]  /*0730*/  ISETP.GT.U32.AND P0, PT, R22, 0x7feffffe, PT ;  /* 0x7feffffe1600780c */ /* 0x000fc80003f04070 */
[----:B------:R-:W-:-:S03]  /*0740*/  ISETP.GT.U32.OR P0, PT, R23, 0x7feffffe, P0 ;  /* 0x7feffffe1700780c */ /* 0x000fc60000704470 */
[----:B------:R-:W-:-:S10]  /*0750*/  DFMA R14, R16, R14, R18 ;  /* 0x0000000e100e722b */ /* 0x000fd40000000012 */
[----:B------:R-:W-:Y:S05]  /*0760*/  @P0 BRA `(.L_x_6) ;  /* 0x00000000006c0947 */ /* 0x000fea0003800000 */
[----:B------:R-:W-:-:S04]  /*0770*/  LOP3.LUT R9, R7, 0x7ff00000, RZ, 0xc0, !PT ;  /* 0x7ff0000007097812 */ /* 0x000fc800078ec0ff */
[CC--:B------:R-:W-:Y:S02]  /*0780*/  VIADDMNMX R8, R12.reuse, -R9.reuse, 0xb9600000, !PT ;  /* 0xb96000000c087446 */ /* 0x0c0fe40007800909 */
[----:B------:R-:W-:Y:S02]  /*0790*/  ISETP.GE.U32.AND P0, PT, R12, R9, PT ;  /* 0x000000090c00720c */ /* 0x000fe40003f06070 */
[----:B------:R-:W-:Y:S02]  /*07a0*/  VIMNMX R8, PT, PT, R8, 0x46a00000, PT ;  /* 0x46a0000008087848 */ /* 0x000fe40003fe0100 */
[----:B------:R-:W-:-:S05]  /*07b0*/  SEL R13, R13, 0x63400000, !P0 ;  /* 0x634000000d0d7807 */ /* 0x000fca0004000000 */
[----:B------:R-:W-:Y:S02]  /*07c0*/  IMAD.IADD R16, R8, 0x1, -R13 ;  /* 0x0000000108107824 */ /* 0x000fe400078e0a0d */
[----:B------:R-:W-:Y:S02]  /*07d0*/  IMAD.MOV.U32 R8, RZ, RZ, RZ ;  /* 0x000000ffff087224 */ /* 0x000fe400078e00ff */
[----:B------:R-:W-:-:S06]  /*07e0*/  VIADD R9, R16, 0x7fe00000 ;  /* 0x7fe0000010097836 */ /* 0x000fcc0000000000 */
[----:B------:R-:W-:-:S10]  /*07f0*/  DMUL R12, R14, R8 ;  /* 0x000000080e0c7228 */ /* 0x000fd40000000000 */
[----:B------:R-:W-:-:S13]  /*0800*/  FSETP.GTU.AND P0, PT, |R13|, 1.469367938527859385e-39, PT ;  /* 0x001000000d00780b */ /* 0x000fda0003f0c200 */
[----:B------:R-:W-:Y:S05]  /*0810*/  @P0 BRA `(.L_x_7) ;  /* 0x0000000000940947 */ /* 0x000fea0003800000 */
[----:B------:R-:W-:Y:S01]  /*0820*/  DFMA R2, R14, -R2, R10 ;  /* 0x800000020e02722b */ /* 0x000fe2000000000a */
[----:B------:R-:W-:-:S09]  /*0830*/  IMAD.MOV.U32 R8, RZ, RZ, RZ ;  /* 0x000000ffff087224 */ /* 0x000fd200078e00ff */
[C---:B------:R-:W-:Y:S02]  /*0840*/  FSETP.NEU.AND P0, PT, R3.reuse, RZ, PT ;  /* 0x000000ff0300720b */ /* 0x040fe40003f0d000 */
[----:B------:R-:W-:-:S04]  /*0850*/  LOP3.LUT R7, R3, 0x80000000, R7, 0x48, !PT ;  /* 0x8000000003077812 */ /* 0x000fc800078e4807 */
[----:B------:R-:W-:-:S07]  /*0860*/  LOP3.LUT R9, R7, R9, RZ, 0xfc, !PT ;  /* 0x0000000907097212 */ /* 0x000fce00078efcff */
[----:B------:R-:W-:Y:S05]  /*0870*/  @!P0 BRA `(.L_x_7) ;  /* 0x00000000007c8947 */ /* 0x000fea0003800000 */
[----:B------:R-:W-:Y:S01]  /*0880*/  IMAD.MOV R3, RZ, RZ, -R16 ;  /* 0x000000ffff037224 */ /* 0x000fe200078e0a10 */
[----:B------:R-:W-:Y:S01]  /*0890*/  DMUL.RP R8, R14, R8 ;  /* 0x000000080e087228 */ /* 0x000fe20000008000 */
[----:B------:R-:W-:-:S06]  /*08a0*/  IMAD.MOV.U32 R2, RZ, RZ, RZ ;  /* 0x000000ffff027224 */ /* 0x000fcc00078e00ff */
[----:B------:R-:W-:-:S03]  /*08b0*/  DFMA R2, R12, -R2, R14 ;  /* 0x800000020c02722b */ /* 0x000fc6000000000e */
[----:B------:R-:W-:-:S03]  /*08c0*/  LOP3.LUT R7, R9, R7, RZ, 0x3c, !PT ;  /* 0x0000000709077212 */ /* 0x000fc600078e3cff */
[----:B------:R-:W-:-:S04]  /*08d0*/  IADD3 R2, PT, PT, -R16, -0x43300000, RZ ;  /* 0xbcd0000010027810 */ /* 0x000fc80007ffe1ff */
[----:B------:R-:W-:-:S04]  /*08e0*/  FSETP.NEU.AND P0, PT, |R3|, R2, PT ;  /* 0x000000020300720b */ /* 0x000fc80003f0d200 */
[----:B------:R-:W-:Y:S02]  /*08f0*/  FSEL R12, R8, R12, !P0 ;  /* 0x0000000c080c7208 */ /* 0x000fe40004000000 */
[----:B------:R-:W-:Y:S01]  /*0900*/  FSEL R13, R7, R13, !P0 ;  /* 0x0000000d070d7208 */ /* 0x000fe20004000000 */
[----:B------:R-:W-:Y:S06]  /*0910*/  BRA `(.L_x_7) ;  /* 0x0000000000547947 */ /* 0x000fec0003800000 */
.L_x_6:
[----:B------:R-:W-:-:S14]  /*0920*/  DSETP.NAN.AND P0, PT, R8, R8, PT ;  /* 0x000000080800722a */ /* 0x000fdc0003f08000 */
[----:B------:R-:W-:Y:S05]  /*0930*/  @P0 BRA `(.L_x_8) ;  /* 0x0000000000440947 */ /* 0x000fea0003800000 */
[----:B------:R-:W-:-:S14]  /*0940*/  DSETP.NAN.AND P0, PT, R6, R6, PT ;  /* 0x000000060600722a */ /* 0x000fdc0003f08000 */
[----:B------:R-:W-:Y:S05]  /*0950*/  @P0 BRA `(.L_x_9) ;  /* 0x0000000000300947 */ /* 0x000fea0003800000 */
[----:B------:R-:W-:Y:S01]  /*0960*/  ISETP.NE.AND P0, PT, R21, R20, PT ;  /* 0x000000141500720c */ /* 0x000fe20003f05270 */
[----:B------:R-:W-:Y:S02]  /*0970*/  IMAD.MOV.U32 R12, RZ, RZ, 0x0 ;  /* 0x00000000ff0c7424 */ /* 0x000fe400078e00ff */
[----:B------:R-:W-:-:S10]  /*0980*/  IMAD.MOV.U32 R13, RZ, RZ, -0x80000 ;  /* 0xfff80000ff0d7424 */ /* 0x000fd400078e00ff */
[----:B------:R-:W-:Y:S05]  /*0990*/  @!P0 BRA `(.L_x_7) ;  /* 0x0000000000348947 */ /* 0x000fea0003800000 */
[----:B------:R-:W-:Y:S02]  /*09a0*/  ISETP.NE.AND P0, PT, R21, 0x7ff00000, PT ;  /* 0x7ff000001500780c */ /* 0x000fe40003f05270 */
[----:B------:R-:W-:Y:S02]  /*09b0*/  LOP3.LUT R13, R9, 0x80000000, R7, 0x48, !PT ;  /* 0x80000000090d7812 */ /* 0x000fe400078e4807 */
[----:B------:R-:W-:-:S13]  /*09c0*/  ISETP.EQ.OR P0, PT, R20, RZ, !P0 ;  /* 0x000000ff1400720c */ /* 0x000fda0004702670 */
[----:B------:R-:W-:Y:S01]  /*09d0*/  @P0 LOP3.LUT R2, R13, 0x7ff00000, RZ, 0xfc, !PT ;  /* 0x7ff000000d020812 */ /* 0x000fe200078efcff */
[----:B------:R-:W-:Y:S02]  /*09e0*/  @!P0 IMAD.MOV.U32 R12, RZ, RZ, RZ ;  /* 0x000000ffff0c8224 */ /* 0x000fe400078e00ff */
[----:B------:R-:W-:Y:S02]  /*09f0*/  @P0 IMAD.MOV.U32 R12, RZ, RZ, RZ ;  /* 0x000000ffff0c0224 */ /* 0x000fe400078e00ff */
[----:B------:R-:W-:Y:S01]  /*0a00*/  @P0 IMAD.MOV.U32 R13, RZ, RZ, R2 ;  /* 0x000000ffff0d0224 */ /* 0x000fe200078e0002 */
[----:B------:R-:W-:Y:S06]  /*0a10*/  BRA `(.L_x_7) ;  /* 0x0000000000147947 */ /* 0x000fec0003800000 */
.L_x_9:
[----:B------:R-:W-:Y:S01]  /*0a20*/  LOP3.LUT R13, R7, 0x80000, RZ, 0xfc, !PT ;  /* 0x00080000070d7812 */ /* 0x000fe200078efcff */
[----:B------:R-:W-:Y:S01]  /*0a30*/  IMAD.MOV.U32 R12, RZ, RZ, R6 ;  /* 0x000000ffff0c7224 */ /* 0x000fe200078e0006 */
[----:B------:R-:W-:Y:S06]  /*0a40*/  BRA `(.L_x_7) ;  /* 0x0000000000087947 */ /* 0x000fec0003800000 */
.L_x_8:
[----:B------:R-:W-:Y:S01]  /*0a50*/  LOP3.LUT R13, R9, 0x80000, RZ, 0xfc, !PT ;  /* 0x00080000090d7812 */ /* 0x000fe200078efcff */
[----:B------:R-:W-:-:S07]  /*0a60*/  IMAD.MOV.U32 R12, RZ, RZ, R8 ;  /* 0x000000ffff0c7224 */ /* 0x000fce00078e0008 */
.L_x_7:
[----:B------:R-:W-:Y:S05]  /*0a70*/  BSYNC.RECONVERGENT B1 ;  /* 0x0000000000017941 */ /* 0x000fea0003800200 */
.L_x_5:
[----:B------:R-:W-:Y:S02]  /*0a80*/  IMAD.MOV.U32 R2, RZ, RZ, R0 ;  /* 0x000000ffff027224 */ /* 0x000fe400078e0000 */
[----:B------:R-:W-:-:S04]  /*0a90*/  IMAD.MOV.U32 R3, RZ, RZ, 0x0 ;  /* 0x00000000ff037424 */ /* 0x000fc800078e00ff */
[----:B------:R-:W-:Y:S05]  /*0aa0*/  RET.REL.NODEC R2 `(_Z12GuassianFuncPfii) ;  /* 0xfffffff402547950 */ /* 0x000fea0003c3ffff */
        .weak           $__internal_1_$__cuda_sm3x_div_rn_noftz_f32_slowpath
        .type           $__internal_1_$__cuda_sm3x_div_rn_noftz_f32_slowpath,@function
        .size           $__internal_1_$__cuda_sm3x_div_rn_noftz_f32_slowpath,(.L_x_23 - $__internal_1_$__cuda_sm3x_div_rn_noftz_f32_slowpath)
$__internal_1_$__cuda_sm3x_div_rn_noftz_f32_slowpath:
[--C-:B------:R-:W-:Y:S01]  /*0ab0*/  SHF.R.U32.HI R7, RZ, 0x17, R3.reuse ;  /* 0x00000017ff077819 */ /* 0x100fe20000011603 */
[----:B------:R-:W-:Y:S01]  /*0ac0*/  BSSY.RECONVERGENT B1, `(.L_x_10) ;  /* 0x0000064000017945 */ /* 0x000fe20003800200 */
[--C-:B------:R-:W-:Y:S01]  /*0ad0*/  SHF.R.U32.HI R6, RZ, 0x17, R0.reuse ;  /* 0x00000017ff067819 */ /* 0x100fe20000011600 */
[----:B------:R-:W-:Y:S01]  /*0ae0*/  IMAD.MOV.U32 R8, RZ, RZ, R0 ;  /* 0x000000ffff087224 */ /* 0x000fe200078e0000 */
[----:B------:R-:W-:Y:S01]  /*0af0*/  LOP3.LUT R7, R7, 0xff, RZ, 0xc0, !PT ;  /* 0x000000ff07077812 */ /* 0x000fe200078ec0ff */
[----:B------:R-:W-:Y:S01]  /*0b00*/  IMAD.MOV.U32 R9, RZ, RZ, R3 ;  /* 0x000000ffff097224 */ /* 0x000fe200078e0003 */
[----:B------:R-:W-:-:S03]  /*0b10*/  LOP3.LUT R6, R6, 0xff, RZ, 0xc0, !PT ;  /* 0x000000ff06067812 */ /* 0x000fc600078ec0ff */
[----:B------:R-:W-:Y:S02]  /*0b20*/  VIADD R12, R7, 0xffffffff ;  /* 0xffffffff070c7836 */ /* 0x000fe40000000000 */
[----:B------:R-:W-:-:S03]  /*0b30*/  VIADD R11, R6, 0xffffffff ;  /* 0xffffffff060b7836 */ /* 0x000fc60000000000 */
[----:B------:R-:W-:-:S04]  /*0b40*/  ISETP.GT.U32.AND P0, PT, R12, 0xfd, PT ;  /* 0x000000fd0c00780c */ /* 0x000fc80003f04070 */
[----:B------:R-:W-:-:S13]  /*0b50*/  ISETP.GT.U32.OR P0, PT, R11, 0xfd, P0 ;  /* 0x000000fd0b00780c */ /* 0x000fda0000704470 */
[----:B------:R-:W-:Y:S01]  /*0b60*/  @!P0 IMAD.MOV.U32 R10, RZ, RZ, RZ ;  /* 0x000000ffff0a8224 */ /* 0x000fe200078e00ff */
[----:B------:R-:W-:Y:S06]  /*0b70*/  @!P0 BRA `(.L_x_11) ;  /* 0x00000000005c8947 */ /* 0x000fec0003800000 */
[----:B------:R-:W-:Y:S02]  /*0b80*/  FSETP.GTU.FTZ.AND P1, PT, |R3|, +INF , PT ;  /* 0x7f8000000300780b */ /* 0x000fe40003f3c200 */
[----:B------:R-:W-:-:S04]  /*0b90*/  FSETP.GTU.FTZ.AND P0, PT, |R0|, +INF , PT ;  /* 0x7f8000000000780b */ /* 0x000fc80003f1c200 */
[----:B------:R-:W-:-:S13]  /*0ba0*/  PLOP3.LUT P0, PT, P0, P1, PT, 0xf8, 0x8f ;  /* 0x00000000008f781c */ /* 0x000fda0000703f70 */
[----:B------:R-:W-:Y:S05]  /*0bb0*/  @P0 BRA `(.L_x_12) ;  /* 0x00000004004c0947 */ /* 0x000fea0003800000 */
[----:B------:R-:W-:-:S13]  /*0bc0*/  LOP3.LUT P0, RZ, R9, 0x7fffffff, R8, 0xc8, !PT ;  /* 0x7fffffff09ff7812 */ /* 0x000fda000780c808 */
[----:B------:R-:W-:Y:S05]  /*0bd0*/  @!P0 BRA `(.L_x_13) ;  /* 0x00000004003c8947 */ /* 0x000fea0003800000 */
[C---:B------:R-:W-:Y:S02]  /*0be0*/  FSETP.NEU.FTZ.AND P2, PT, |R0|.reuse, +INF , PT ;  /* 0x7f8000000000780b */ /* 0x040fe40003f5d200 */
[----:B------:R-:W-:Y:S02]  /*0bf0*/  FSETP.NEU.FTZ.AND P1, PT, |R3|, +INF , PT ;  /* 0x7f8000000300780b */ /* 0x000fe40003f3d200 */
[----:B------:R-:W-:-:S11]  /*0c00*/  FSETP.NEU.FTZ.AND P0, PT, |R0|, +INF , PT ;  /* 0x7f8000000000780b */ /* 0x000fd60003f1d200 */
[----:B------:R-:W-:Y:S05]  /*0c10*/  @!P1 BRA !P2, `(.L_x_13) ;  /* 0x00000004002c9947 */ /* 0x000fea0005000000 */
[----:B------:R-:W-:-:S04]  /*0c20*/  LOP3.LUT P2, RZ, R8, 0x7fffffff, RZ, 0xc0, !PT ;  /* 0x7fffffff08ff7812 */ /* 0x000fc8000784c0ff */
[----:B------:R-:W-:-:S13]  /*0c30*/  PLOP3.LUT P1, PT, P1, P2, PT, 0x2f, 0xf2 ;  /* 0x0000000000f2781c */ /* 0x000fda0000f24577 */
[----:B------:R-:W-:Y:S05]  /*0c40*/  @P1 BRA `(.L_x_14) ;  /* 0x0000000400181947 */ /* 0x000fea0003800000 */
[----:B------:R-:W-:-:S04]  /*0c50*/  LOP3.LUT P1, RZ, R9, 0x7fffffff, RZ, 0xc0, !PT ;  /* 0x7fffffff09ff7812 */ /* 0x000fc8000782c0ff */
[----:B------:R-:W-:-:S13]  /*0c60*/  PLOP3.LUT P0, PT, P0, P1, PT, 0x2f, 0xf2 ;  /* 0x0000000000f2781c */ /* 0x000fda0000702577 */
[----:B------:R-:W-:Y:S05]  /*0c70*/  @P0 BRA `(.L_x_15) ;  /* 0x0000000400000947 */ /* 0x000fea0003800000 */
[----:B------:R-:W-:Y:S02]  /*0c80*/  ISETP.GE.AND P0, PT, R11, RZ, PT ;  /* 0x000000ff0b00720c */ /* 0x000fe40003f06270 */
[----:B------:R-:W-:-:S11]  /*0c90*/  ISETP.GE.AND P1, PT, R12, RZ, PT ;  /* 0x000000ff0c00720c */ /* 0x000fd60003f26270 */
[----:B------:R-:W-:Y:S02]  /*0ca0*/  @P0 IMAD.MOV.U32 R10, RZ, RZ, RZ ;  /* 0x000000ffff0a0224 */ /* 0x000fe400078e00ff */
[----:B------:R-:W-:Y:S01]  /*0cb0*/  @!P0 FFMA R8, R0, 1.84467440737095516160e+19, RZ ;  /* 0x5f80000000088823 */ /* 0x000fe200000000ff */
[----:B------:R-:W-:Y:S02]  /*0cc0*/  @!P0 IMAD.MOV.U32 R10, RZ, RZ, -0x40 ;  /* 0xffffffc0ff0a8424 */ /* 0x000fe400078e00ff */
[----:B------:R-:W-:Y:S02]  /*0cd0*/  @!P1 FFMA R9, R3, 1.84467440737095516160e+19, RZ ;  /* 0x5f80000003099823 */ /* 0x000fe400000000ff */
[----:B------:R-:W-:-:S07]  /*0ce0*/  @!P1 VIADD R10, R10, 0x40 ;  /* 0x000000400a0a9836 */ /* 0x000fce0000000000 */
.L_x_11:
[----:B------:R-:W-:Y:S01]  /*0cf0*/  LEA R0, R7, 0xc0800000, 0x17 ;  /* 0xc080000007007811 */ /* 0x000fe200078eb8ff */
[----:B------:R-:W-:Y:S01]  /*0d00*/  VIADD R6, R6, 0xffffff81 ;  /* 0xffffff8106067836 */ /* 0x000fe20000000000 */
[----:B------:R-:W-:Y:S03]  /*0d10*/  BSSY.RECONVERGENT B2, `(.L_x_16) ;  /* 0x0000035000027945 */ /* 0x000fe60003800200 */
[----:B------:R-:W-:Y:S01]  /*0d20*/  IMAD.IADD R9, R9, 0x1, -R0 ;  /* 0x0000000109097824 */ /* 0x000fe200078e0a00 */
[C---:B------:R-:W-:Y:S01]  /*0d30*/  IADD3 R7, PT, PT, R6.reuse, 0x7f, -R7 ;  /* 0x0000007f06077810 */ /* 0x040fe20007ffe807 */
[----:B------:R-:W-:Y:S02]  /*0d40*/  IMAD R0, R6, -0x800000, R8 ;  /* 0xff80000006007824 */ /* 0x000fe400078e0208 */
[----:B------:R-:W0:Y:S01]  /*0d50*/  MUFU.RCP R11, R9 ;  /* 0x00000009000b7308 */ /* 0x000e220000001000 */
[----:B------:R-:W-:Y:S01]  /*0d60*/  FADD.FTZ R13, -R9, -RZ ;  /* 0x800000ff090d7221 */ /* 0x000fe20000010100 */
[----:B------:R-:W-:-:S03]  /*0d70*/  IMAD.IADD R7, R7, 0x1, R10 ;  /* 0x0000000107077824 */ /* 0x000fc600078e020a */
[----:B0-----:R-:W-:-:S04]  /*0d80*/  FFMA R12, R11, R13, 1 ;  /* 0x3f8000000b0c7423 */ /* 0x001fc8000000000d */
[----:B------:R-:W-:-:S04]  /*0d90*/  FFMA R15, R11, R12, R11 ;  /* 0x0000000c0b0f7223 */ /* 0x000fc8000000000b */
[----:B------:R-:W-:-:S04]  /*0da0*/  FFMA R8, R0, R15, RZ ;  /* 0x0000000f00087223 */ /* 0x000fc800000000ff */
[----:B------:R-:W-:-:S04]  /*0db0*/  FFMA R11, R13, R8, R0 ;  /* 0x000000080d0b7223 */ /* 0x000fc80000000000 */
[----:B------:R-:W-:-:S04]  /*0dc0*/  FFMA R12, R15, R11, R8 ;  /* 0x0000000b0f0c7223 */ /* 0x000fc80000000008 */
[----:B------:R-:W-:-:S04]  /*0dd0*/  FFMA R13, R13, R12, R0 ;  /* 0x0000000c0d0d7223 */ /* 0x000fc80000000000 */
[----:B------:R-:W-:-:S05]  /*0de0*/  FFMA R0, R15, R13, R12 ;  /* 0x0000000d0f007223 */ /* 0x000fca000000000c */
[----:B------:R-:W-:-:S04]  /*0df0*/  SHF.R.U32.HI R6, RZ, 0x17, R0 ;  /* 0x00000017ff067819 */ /* 0x000fc80000011600 */
[----:B------:R-:W-:-:S05]  /*0e00*/  LOP3.LUT R6, R6, 0xff, RZ, 0xc0, !PT ;  /* 0x000000ff06067812 */ /* 0x000fca00078ec0ff */
[----:B------:R-:W-:-:S04]  /*0e10*/  IMAD.IADD R10, R6, 0x1, R7 ;  /* 0x00000001060a7824 */ /* 0x000fc800078e0207 */
[----:B------:R-:W-:-:S05]  /*0e20*/  VIADD R6, R10, 0xffffffff ;  /* 0xffffffff0a067836 */ /* 0x000fca0000000000 */
[----:B------:R-:W-:-:S13]  /*0e30*/  ISETP.GE.U32.AND P0, PT, R6, 0xfe, PT ;  /* 0x000000fe0600780c */ /* 0x000fda0003f06070 */
[----:B------:R-:W-:Y:S05]  /*0e40*/  @!P0 BRA `(.L_x_17) ;  /* 0x0000000000808947 */ /* 0x000fea0003800000 */
[----:B------:R-:W-:-:S13]  /*0e50*/  ISETP.GT.AND P0, PT, R10, 0xfe, PT ;  /* 0x000000fe0a00780c */ /* 0x000fda0003f04270 */
[----:B------:R-:W-:Y:S05]  /*0e60*/  @P0 BRA `(.L_x_18) ;  /* 0x00000000006c0947 */ /* 0x000fea0003800000 */
[----:B------:R-:W-:-:S13]  /*0e70*/  ISETP.GE.AND P0, PT, R10, 0x1, PT ;  /* 0x000000010a00780c */ /* 0x000fda0003f06270 */
[----:B------:R-:W-:Y:S05]  /*0e80*/  @P0 BRA `(.L_x_19) ;  /* 0x0000000000740947 */ /* 0x000fea0003800000 */
[----:B------:R-:W-:Y:S02]  /*0e90*/  ISETP.GE.AND P0, PT, R10, -0x18, PT ;  /* 0xffffffe80a00780c */ /* 0x000fe40003f06270 */
[----:B------:R-:W-:-:S11]  /*0ea0*/  LOP3.LUT R0, R0, 0x80000000, RZ, 0xc0, !PT ;  /* 0x8000000000007812 */ /* 0x000fd600078ec0ff */
[----:B------:R-:W-:Y:S05]  /*0eb0*/  @!P0 BRA `(.L_x_19) ;  /* 0x0000000000688947 */ /* 0x000fea0003800000 */
[CCC-:B------:R-:W-:Y:S01]  /*0ec0*/  FFMA.RZ R6, R15.reuse, R13.reuse, R12.reuse ;  /* 0x0000000d0f067223 */ /* 0x1c0fe2000000c00c */
[C---:B------:R-:W-:Y:S02]  /*0ed0*/  VIADD R9, R10.reuse, 0x20 ;  /* 0x000000200a097836 */ /* 0x040fe40000000000 */
[CCC-:B------:R-:W-:Y:S01]  /*0ee0*/  FFMA.RM R7, R15.reuse, R13.reuse, R12.reuse ;  /* 0x0000000d0f077223 */ /* 0x1c0fe2000000400c */
[----:B------:R-:W-:Y:S02]  /*0ef0*/  ISETP.NE.AND P2, PT, R10, RZ, PT ;  /* 0x000000ff0a00720c */ /* 0x000fe40003f45270 */
[----:B------:R-:W-:Y:S01]  /*0f00*/  LOP3.LUT R8, R6, 0x7fffff, RZ, 0xc0, !PT ;  /* 0x007fffff06087812 */ /* 0x000fe200078ec0ff */
[----:B------:R-:W-:Y:S01]  /*0f10*/  FFMA.RP R6, R15, R13, R12 ;  /* 0x0000000d0f067223 */ /* 0x000fe2000000800c */
[----:B------:R-:W-:Y:S01]  /*0f20*/  ISETP.NE.AND P1, PT, R10, RZ, PT ;  /* 0x000000ff0a00720c */ /* 0x000fe20003f25270 */
[----:B------:R-:W-:Y:S01]  /*0f30*/  IMAD.MOV R10, RZ, RZ, -R10 ;  /* 0x000000ffff0a7224 */ /* 0x000fe200078e0a0a */
[----:B------:R-:W-:-:S02]  /*0f40*/  LOP3.LUT R8, R8, 0x800000, RZ, 0xfc, !PT ;  /* 0x0080000008087812 */ /* 0x000fc400078efcff */
[----:B------:R-:W-:Y:S02]  /*0f50*/  FSETP.NEU.FTZ.AND P0, PT, R6, R7, PT ;  /* 0x000000070600720b */ /* 0x000fe40003f1d000 */
[----:B------:R-:W-:Y:S02]  /*0f60*/  SHF.L.U32 R9, R8, R9, RZ ;  /* 0x0000000908097219 */ /* 0x000fe400000006ff */
[----:B------:R-:W-:Y:S02]  /*0f70*/  SEL R7, R10, RZ, P2 ;  /* 0x000000ff0a077207 */ /* 0x000fe40001000000 */
[----:B------:R-:W-:Y:S02]  /*0f80*/  ISETP.NE.AND P1, PT, R9, RZ, P1 ;  /* 0x000000ff0900720c */ /* 0x000fe40000f25270 */
[----:B------:R-:W-:Y:S02]  /*0f90*/  SHF.R.U32.HI R7, RZ, R7, R8 ;  /* 0x00000007ff077219 */ /* 0x000fe40000011608 */
[----:B------:R-:W-:-:S02]  /*0fa0*/  PLOP3.LUT P0, PT, P0, P1, PT, 0xf8, 0x8f ;  /* 0x00000000008f781c */ /* 0x000fc40000703f70 */
[----:B------:R-:W-:Y:S02]  /*0fb0*/  SHF.R.U32.HI R9, RZ, 0x1, R7 ;  /* 0x00000001ff097819 */ /* 0x000fe40000011607 */
[----:B------:R-:W-:-:S04]  /*0fc0*/  SEL R6, RZ, 0x1, !P0 ;  /* 0x00000001ff067807 */ /* 0x000fc80004000000 */
[----:B------:R-:W-:-:S04]  /*0fd0*/  LOP3.LUT R6, R6, 0x1, R9, 0xf8, !PT ;  /* 0x0000000106067812 */ /* 0x000fc800078ef809 */
[----:B------:R-:W-:-:S05]  /*0fe0*/  LOP3.LUT R6, R6, R7, RZ, 0xc0, !PT ;  /* 0x0000000706067212 */ /* 0x000fca00078ec0ff */
[----:B------:R-:W-:-:S05]  /*0ff0*/  IMAD.IADD R9, R9, 0x1, R6 ;  /* 0x0000000109097824 */ /* 0x000fca00078e0206 */
[----:B------:R-:W-:Y:S01]  /*1000*/  LOP3.LUT R0, R9, R0, RZ, 0xfc, !PT ;  /* 0x0000000009007212 */ /* 0x000fe200078efcff */
[----:B------:R-:W-:Y:S06]  /*1010*/  BRA `(.L_x_19) ;  /* 0x0000000000107947 */ /* 0x000fec0003800000 */
.L_x_18:
[----:B------:R-:W-:-:S04]  /*1020*/  LOP3.LUT R0, R0, 0x80000000, RZ, 0xc0, !PT ;  /* 0x8000000000007812 */ /* 0x000fc800078ec0ff */
[----:B------:R-:W-:Y:S01]  /*1030*/  LOP3.LUT R0, R0, 0x7f800000, RZ, 0xfc, !PT ;  /* 0x7f80000000007812 */ /* 0x000fe200078efcff */
[----:B------:R-:W-:Y:S06]  /*1040*/  BRA `(.L_x_19) ;  /* 0x0000000000047947 */ /* 0x000fec0003800000 */
.L_x_17:
[----:B------:R-:W-:-:S07]  /*1050*/  IMAD R0, R7, 0x800000, R0 ;  /* 0x0080000007007824 */ /* 0x000fce00078e0200 */
.L_x_19:
[----:B------:R-:W-:Y:S05]  /*1060*/  BSYNC.RECONVERGENT B2 ;  /* 0x0000000000027941 */ /* 0x000fea0003800200 */
.L_x_16:
[----:B------:R-:W-:Y:S05]  /*1070*/  BRA `(.L_x_20) ;  /* 0x0000000000207947 */ /* 0x000fea0003800000 */
.L_x_15:
[----:B------:R-:W-:-:S04]  /*1080*/  LOP3.LUT R0, R9, 0x80000000, R8, 0x48, !PT ;  /* 0x8000000009007812 */ /* 0x000fc800078e4808 */
[----:B------:R-:W-:Y:S01]  /*1090*/  LOP3.LUT R0, R0, 0x7f800000, RZ, 0xfc, !PT ;  /* 0x7f80000000007812 */ /* 0x000fe200078efcff */
[----:B------:R-:W-:Y:S06]  /*10a0*/  BRA `(.L_x_20) ;  /* 0x0000000000147947 */ /* 0x000fec0003800000 */
.L_x_14:
[----:B------:R-:W-:Y:S01]  /*10b0*/  LOP3.LUT R0, R9, 0x80000000, R8, 0x48, !PT ;  /* 0x8000000009007812 */ /* 0x000fe200078e4808 */
[----:B------:R-:W-:Y:S06]  /*10c0*/  BRA `(.L_x_20) ;  /* 0x00000000000c7947 */ /* 0x000fec0003800000 */
.L_x_13:
[----:B------:R-:W0:Y:S01]  /*10d0*/  MUFU.RSQ R0, -QNAN ;  /* 0xffc0000000007908 */ /* 0x000e220000001400 */
[----:B------:R-:W-:Y:S05]  /*10e0*/  BRA `(.L_x_20) ;  /* 0x0000000000047947 */ /* 0x000fea0003800000 */
.L_x_12:
[----:B------:R-:W-:-:S07]  /*10f0*/  FADD.FTZ R0, R0, R3 ;  /* 0x0000000300007221 */ /* 0x000fce0000010000 */
.L_x_20:
[----:B------:R-:W-:Y:S05]  /*1100*/  BSYNC.RECONVERGENT B1 ;  /* 0x0000000000017941 */ /* 0x000fea0003800200 */
.L_x_10:
[----:B------:R-:W-:Y:S02]  /*1110*/  IMAD.MOV.U32 R6, RZ, RZ, R2 ;  /* 0x000000ffff067224 */ /* 0x000fe400078e0002 */
[----:B------:R-:W-:-:S04]  /*1120*/  IMAD.MOV.U32 R7, RZ, RZ, 0x0 ;  /* 0x00000000ff077424 */ /* 0x000fc800078e00ff */
[----:B0-----:R-:W-:Y:S05]  /*1130*/  RET.REL.NODEC R6 `(_Z12GuassianFuncPfii) ;  /* 0xffffffec06b07950 */ /* 0x001fea0003c3ffff */
.L_x_21:
        /* <DEDUP_REMOVED lines=12> */
.L_x_23:


//--------------------- .nv.shared._Z12GuassianBlurPhS_Pfiii --------------------------
	.section	.nv.shared._Z12GuassianBlurPhS_Pfiii,"aw",@nobits
	.sectionflags	@""
	.align	4
.nv.shared._Z12GuassianBlurPhS_Pfiii:
	.zero		1028


//--------------------- .nv.shared.reserved.0     --------------------------
	.section	.nv.shared.reserved.0,"aw",@nobits
	.weak		__nv_reservedSMEM_offset_0_alias
	.size		__nv_reservedSMEM_offset_0_alias, 0, 64
	.other		__nv_reservedSMEM_offset_0_alias,@"STO_CUDA_RESERVED_SHARED STV_DEFAULT"
__nv_reservedSMEM_offset_0_alias:
	.zero		0
	.zero		64


//--------------------- .nv.shared._Z12GuassianFuncPfii --------------------------
	.section	.nv.shared._Z12GuassianFuncPfii,"aw",@nobits
	.sectionflags	@""
	.align	4
.nv.shared._Z12GuassianFuncPfii:
	.zero		1028


//--------------------- .nv.constant0._Z12GuassianBlurPhS_Pfiii --------------------------
	.section	.nv.constant0._Z12GuassianBlurPhS_Pfiii,"a",@progbits
	.sectionflags	@""
	.align	4
.nv.constant0._Z12GuassianBlurPhS_Pfiii:
	.zero		932


//--------------------- .nv.constant0._Z12GuassianFuncPfii --------------------------
	.section	.nv.constant0._Z12GuassianFuncPfii,"a",@progbits
	.sectionflags	@""
	.align	4
.nv.constant0._Z12GuassianFuncPfii:
	.zero		912


//--------------------- SYMBOLS --------------------------

	.type		.nv.reservedSmem.offset0,@object
	.size		.nv.reservedSmem.offset0,0x4
	.type		.nv.reservedSmem.cap,@object
	.size		.nv.reservedSmem.cap,0x4
